	.headerflags	@"EF_CUDA_TEXMODE_UNIFIED EF_CUDA_64BIT_ADDRESS EF_CUDA_ACCELERATORS EF_CUDA_SM90 EF_CUDA_VIRTUAL_SM(EF_CUDA_SM90)"
	.elftype	@"ET_EXEC"


//--------------------- .nv.info                  --------------------------
	.section	.nv.info,"",@"SHT_CUDA_INFO"
	.align	4


	//----- nvinfo : EIATTR_REGCOUNT
	.align		4
        /*0000*/ 	.byte	0x04, 0x2f
        /*0002*/ 	.short	(.L_3 - .L_2)
	.align		4
.L_2:
        /*0004*/ 	.word	index@(triton_poi_fused_clone_2)
        /*0008*/ 	.word	0x00000018


	//----- nvinfo : EIATTR_MIN_STACK_SIZE
	.align		4
.L_3:
        /*000c*/ 	.byte	0x04, 0x12
        /*000e*/ 	.short	(.L_5 - .L_4)
	.align		4
.L_4:
        /*0010*/ 	.word	index@(triton_poi_fused_clone_2)
        /*0014*/ 	.word	0x00000020


	//----- nvinfo : EIATTR_FRAME_SIZE
	.align		4
.L_5:
        /*0018*/ 	.byte	0x04, 0x11
        /*001a*/ 	.short	(.L_7 - .L_6)
	.align		4
.L_6:
        /*001c*/ 	.word	index@(triton_poi_fused_clone_2)
        /*0020*/ 	.word	0x00000020


	//----- nvinfo : EIATTR_MIN_STACK_SIZE
	.align		4
.L_7:
        /*0024*/ 	.byte	0x04, 0x12
        /*0026*/ 	.short	(.L_9 - .L_8)
	.align		4
.L_8:
        /*0028*/ 	.word	index@(triton_poi_fused_clone_2)
        /*002c*/ 	.word	0x00000020
.L_9:


//--------------------- .nv.info.triton_poi_fused_clone_2 --------------------------
	.section	.nv.info.triton_poi_fused_clone_2,"",@"SHT_CUDA_INFO"
	.sectionflags	@""
	.align	4


	//----- nvinfo : EIATTR_CUDA_API_VERSION
	.align		4
        /*0000*/ 	.byte	0x04, 0x37
        /*0002*/ 	.short	(.L_11 - .L_10)
.L_10:
        /*0004*/ 	.word	0x0000007c


	//----- nvinfo : EIATTR_KPARAM_INFO
	.align		4
.L_11:
        /*0008*/ 	.byte	0x04, 0x17
        /*000a*/ 	.short	(.L_13 - .L_12)
.L_12:
        /*000c*/ 	.word	0x00000000
        /*0010*/ 	.short	0x0006
        /*0012*/ 	.short	0x0028
        /*0014*/ 	.byte	0x00, 0xf4, 0x21, 0x00


	//----- nvinfo : EIATTR_KPARAM_INFO
	.align		4
.L_13:
        /*0018*/ 	.byte	0x04, 0x17
        /*001a*/ 	.short	(.L_15 - .L_14)
.L_14:
        /*001c*/ 	.word	0x00000000
        /*0020*/ 	.short	0x0005
        /*0022*/ 	.short	0x0020
        /*0024*/ 	.byte	0x00, 0xf0, 0x11, 0x00


	//----- nvinfo : EIATTR_KPARAM_INFO
	.align		4
.L_15:
        /*0028*/ 	.byte	0x04, 0x17
        /*002a*/ 	.short	(.L_17 - .L_16)
.L_16:
        /*002c*/ 	.word	0x00000000
        /*0030*/ 	.short	0x0004
        /*0032*/ 	.short	0x001c
        /*0034*/ 	.byte	0x00, 0xf0, 0x11, 0x00


	//----- nvinfo : EIATTR_KPARAM_INFO
	.align		4
.L_17:
        /*0038*/ 	.byte	0x04, 0x17
        /*003a*/ 	.short	(.L_19 - .L_18)
.L_18:
        /*003c*/ 	.word	0x00000000
        /*0040*/ 	.short	0x0003
        /*0042*/ 	.short	0x0018
        /*0044*/ 	.byte	0x00, 0xf0, 0x11, 0x00


	//----- nvinfo : EIATTR_KPARAM_INFO
	.align		4
.L_19:
        /*0048*/ 	.byte	0x04, 0x17
        /*004a*/ 	.short	(.L_21 - .L_20)
.L_20:
        /*004c*/ 	.word	0x00000000
        /*0050*/ 	.short	0x0002
        /*0052*/ 	.short	0x0010
        /*0054*/ 	.byte	0x00, 0xf4, 0x21, 0x00


	//----- nvinfo : EIATTR_KPARAM_INFO
	.align		4
.L_21:
        /*0058*/ 	.byte	0x04, 0x17
        /*005a*/ 	.short	(.L_23 - .L_22)
.L_22:
        /*005c*/ 	.word	0x00000000
        /*0060*/ 	.short	0x0001
        /*0062*/ 	.short	0x0008
        /*0064*/ 	.byte	0x00, 0xf4, 0x21, 0x00


	//----- nvinfo : EIATTR_KPARAM_INFO
	.align		4
.L_23:
        /*0068*/ 	.byte	0x04, 0x17
        /*006a*/ 	.short	(.L_25 - .L_24)
.L_24:
        /*006c*/ 	.word	0x00000000
        /*0070*/ 	.short	0x0000
        /*0072*/ 	.short	0x0000
        /*0074*/ 	.byte	0x00, 0xf4, 0x21, 0x00


	//----- nvinfo : EIATTR_SPARSE_MMA_MASK
	.align		4
.L_25:
        /*0078*/ 	.byte	0x03, 0x50
        /*007a*/ 	.short	0x0000


	//----- nvinfo : EIATTR_MAXREG_COUNT
	.align		4
        /*007c*/ 	.byte	0x03, 0x1b
        /*007e*/ 	.short	0x00ff


	//----- nvinfo : EIATTR_EXIT_INSTR_OFFSETS
	.align		4
        /*0080*/ 	.byte	0x04, 0x1c
        /*0082*/ 	.short	(.L_27 - .L_26)


	//   ....[0]....
.L_26:
        /*0084*/ 	.word	0x00001030


	//   ....[1]....
        /*0088*/ 	.word	0x00001070


	//----- nvinfo : EIATTR_REQNTID
	.align		4
.L_27:
        /*008c*/ 	.byte	0x04, 0x10
        /*008e*/ 	.short	(.L_29 - .L_28)
.L_28:
        /*0090*/ 	.word	0x00000100
        /*0094*/ 	.word	0x00000001
        /*0098*/ 	.word	0x00000001


	//----- nvinfo : EIATTR_CRS_STACK_SIZE
	.align		4
.L_29:
        /*009c*/ 	.byte	0x04, 0x1e
        /*009e*/ 	.short	(.L_31 - .L_30)
.L_30:
        /*00a0*/ 	.word	0x00000000


	//----- nvinfo : EIATTR_CBANK_PARAM_SIZE
	.align		4
.L_31:
        /*00a4*/ 	.byte	0x03, 0x19
        /*00a6*/ 	.short	0x0030


	//----- nvinfo : EIATTR_PARAM_CBANK
	.align		4
        /*00a8*/ 	.byte	0x04, 0x0a
        /*00aa*/ 	.short	(.L_33 - .L_32)
	.align		4
.L_32:
        /*00ac*/ 	.word	index@(.nv.constant0.triton_poi_fused_clone_2)
        /*00b0*/ 	.short	0x0210
        /*00b2*/ 	.short	0x0030


	//----- nvinfo : EIATTR_SW_WAR
	.align		4
.L_33:
        /*00b4*/ 	.byte	0x04, 0x36
        /*00b6*/ 	.short	(.L_35 - .L_34)
.L_34:
        /*00b8*/ 	.word	0x00000008
.L_35:


//--------------------- .nv.callgraph             --------------------------
	.section	.nv.callgraph,"",@"SHT_CUDA_CALLGRAPH"
	.align	4
	.sectionentsize	8
	.align		4
        /*0000*/ 	.word	0x00000000
	.align		4
        /*0004*/ 	.word	0xffffffff
	.align		4
        /*0008*/ 	.word	0x00000000
	.align		4
        /*000c*/ 	.word	0xfffffffe
	.align		4
        /*0010*/ 	.word	0x00000000
	.align		4
        /*0014*/ 	.word	0xfffffffd
	.align		4
        /*0018*/ 	.word	0x00000000
	.align		4
        /*001c*/ 	.word	0xfffffffc


//--------------------- .nv.constant4             --------------------------
	.section	.nv.constant4,"a",@progbits
	.align	8
	.align		8
.nv.constant4:
        /*0000*/ 	.dword	_$_str
	.align		8
        /*0008*/ 	.dword	__cudart_i2opi_f


//--------------------- .text.triton_poi_fused_clone_2 --------------------------
	.section	.text.triton_poi_fused_clone_2,"ax",@progbits
	.align	128
        .global         triton_poi_fused_clone_2
        .type           triton_poi_fused_clone_2,@function
        .size           triton_poi_fused_clone_2,(.L_x_7 - triton_poi_fused_clone_2)
        .other          triton_poi_fused_clone_2,@"STO_CUDA_ENTRY STV_DEFAULT"
triton_poi_fused_clone_2:
.text.triton_poi_fused_clone_2:
[----:B------:R-:W0:Y:S08]  /*0000*/  LDC R1, c[0x0][0x28] ;  /* 0x00000a00ff017b82 */ /* 0x000e300000000800 */
[----:B------:R-:W1:Y:S01]  /*0010*/  LDC R2, c[0x0][0x228] ;  /* 0x00008a00ff027b82 */ /* 0x000e620000000800 */
[----:B------:R-:W2:Y:S01]  /*0020*/  S2R R11, SR_TID.X ;  /* 0x00000000000b7919 */ /* 0x000ea20000002100 */
[----:B------:R-:W-:Y:S01]  /*0030*/  ULDC.64 UR4, c[0x0][0x208] ;  /* 0x0000820000047ab9 */ /* 0x000fe20000000a00 */
[----:B0-----:R-:W-:Y:S01]  /*0040*/  VIADD R1, R1, 0xffffffe0 ;  /* 0xffffffe001017836 */ /* 0x001fe20000000000 */
[----:B------:R-:W0:Y:S04]  /*0050*/  S2R R5, SR_CTAID.X ;  /* 0x0000000000057919 */ /* 0x000e280000002500 */
[----:B------:R-:W3:Y:S01]  /*0060*/  LDC R3, c[0x0][0x22c] ;  /* 0x00008b00ff037b82 */ /* 0x000ee20000000800 */
[----:B-1----:R-:W-:-:S04]  /*0070*/  IABS R4, R2 ;  /* 0x0000000200047213 */ /* 0x002fc80000000000 */
[----:B------:R-:W1:Y:S01]  /*0080*/  I2F.RP R8, R4 ;  /* 0x0000000400087306 */ /* 0x000e620000209400 */
[----:B---3--:R-:W-:Y:S02]  /*0090*/  IABS R0, R3 ;  /* 0x0000000300007213 */ /* 0x008fe40000000000 */
[----:B--2---:R-:W-:-:S05]  /*00a0*/  LOP3.LUT R10, R11, 0x7f, RZ, 0xc0, !PT ;  /* 0x0000007f0b0a7812 */ /* 0x004fca00078ec0ff */
[----:B------:R-:W2:Y:S01]  /*00b0*/  I2F.RP R12, R0 ;  /* 0x00000000000c7306 */ /* 0x000ea20000209400 */
[----:B0-----:R-:W-:Y:S01]  /*00c0*/  SHF.R.S32.HI R9, RZ, 0x18, R5 ;  /* 0x00000018ff097819 */ /* 0x001fe20000011405 */
[----:B------:R-:W-:-:S03]  /*00d0*/  IMAD R10, R5, 0x80, R10 ;  /* 0x00000080050a7824 */ /* 0x000fc600078e020a */
[----:B------:R-:W-:-:S03]  /*00e0*/  SGXT R5, R9, 0x1 ;  /* 0x000000010905781a */ /* 0x000fc60000000200 */
[----:B-1----:R-:W0:Y:S08]  /*00f0*/  MUFU.RCP R8, R8 ;  /* 0x0000000800087308 */ /* 0x002e300000001000 */
[----:B--2---:R-:W-:Y:S01]  /*0100*/  MUFU.RCP R12, R12 ;  /* 0x0000000c000c7308 */ /* 0x004fe20000001000 */
[----:B0-----:R-:W-:Y:S01]  /*0110*/  VIADD R6, R8, 0xffffffe ;  /* 0x0ffffffe08067836 */ /* 0x001fe20000000000 */
[----:B------:R-:W-:-:S06]  /*0120*/  LEA.HI R8, R5, R10, RZ, 0x7 ;  /* 0x0000000a05087211 */ /* 0x000fcc00078f38ff */
[----:B------:R0:W1:Y:S01]  /*0130*/  F2I.FTZ.U32.TRUNC.NTZ R7, R6 ;  /* 0x0000000600077305 */ /* 0x000062000021f000 */
[----:B------:R-:W-:-:S04]  /*0140*/  SHF.R.S32.HI R5, RZ, 0x7, R8 ;  /* 0x00000007ff057819 */ /* 0x000fc80000011408 */
[----:B------:R-:W-:Y:S02]  /*0150*/  IABS R13, R5 ;  /* 0x00000005000d7213 */ /* 0x000fe40000000000 */
[----:B------:R-:W-:Y:S01]  /*0160*/  ISETP.GE.AND P1, PT, R5, RZ, PT ;  /* 0x000000ff0500720c */ /* 0x000fe20003f26270 */
[----:B0-----:R-:W-:Y:S01]  /*0170*/  HFMA2.MMA R6, -RZ, RZ, 0, 0 ;  /* 0x00000000ff067435 */ /* 0x001fe200000001ff */
[----:B-1----:R-:W-:-:S04]  /*0180*/  IMAD.MOV R9, RZ, RZ, -R7 ;  /* 0x000000ffff097224 */ /* 0x002fc800078e0a07 */
[----:B------:R-:W-:-:S05]  /*0190*/  IMAD R9, R9, R4, RZ ;  /* 0x0000000409097224 */ /* 0x000fca00078e02ff */
[----:B------:R-:W-:Y:S01]  /*01a0*/  IMAD.HI.U32 R6, R7, R9, R6 ;  /* 0x0000000907067227 */ /* 0x000fe200078e0006 */
[----:B------:R-:W-:Y:S02]  /*01b0*/  LOP3.LUT R9, R8, 0xffffff80, RZ, 0xc0, !PT ;  /* 0xffffff8008097812 */ /* 0x000fe400078ec0ff */
[----:B------:R-:W-:Y:S01]  /*01c0*/  IABS R8, R10 ;  /* 0x0000000a00087213 */ /* 0x000fe20000000000 */
[----:B------:R-:W-:Y:S02]  /*01d0*/  VIADD R7, R12, 0xffffffe ;  /* 0x0ffffffe0c077836 */ /* 0x000fe40000000000 */
[----:B------:R-:W-:-:S04]  /*01e0*/  IMAD.HI.U32 R6, R6, R13, RZ ;  /* 0x0000000d06067227 */ /* 0x000fc800078e00ff */
[----:B------:R-:W-:Y:S01]  /*01f0*/  IMAD.MOV R6, RZ, RZ, -R6 ;  /* 0x000000ffff067224 */ /* 0x000fe200078e0a06 */
[----:B------:R-:W0:Y:S01]  /*0200*/  F2I.FTZ.U32.TRUNC.NTZ R7, R7 ;  /* 0x0000000700077305 */ /* 0x000e22000021f000 */
[----:B------:R-:W-:Y:S02]  /*0210*/  IMAD.IADD R14, R10, 0x1, -R9 ;  /* 0x000000010a0e7824 */ /* 0x000fe400078e0a09 */
[----:B------:R-:W-:-:S03]  /*0220*/  IMAD R9, R4, R6, R13 ;  /* 0x0000000604097224 */ /* 0x000fc600078e020d */
[----:B------:R-:W-:Y:S02]  /*0230*/  PRMT R6, R14, 0x8880, RZ ;  /* 0x000088800e067816 */ /* 0x000fe400000000ff */
[----:B------:R-:W-:Y:S02]  /*0240*/  ISETP.GT.U32.AND P0, PT, R4, R9, PT ;  /* 0x000000090400720c */ /* 0x000fe40003f04070 */
[----:B------:R-:W-:-:S04]  /*0250*/  PRMT R6, R6, 0x7710, RZ ;  /* 0x0000771006067816 */ /* 0x000fc800000000ff */
[----:B------:R-:W-:Y:S01]  /*0260*/  SHF.R.U32.HI R6, RZ, 0x9, R6 ;  /* 0x00000009ff067819 */ /* 0x000fe20000011606 */
[----:B0-----:R-:W-:-:S03]  /*0270*/  IMAD.MOV R15, RZ, RZ, -R7 ;  /* 0x000000ffff0f7224 */ /* 0x001fc600078e0a07 */
[----:B------:R-:W-:Y:S01]  /*0280*/  LOP3.LUT R13, R6, 0x3f, RZ, 0xc0, !PT ;  /* 0x0000003f060d7812 */ /* 0x000fe200078ec0ff */
[----:B------:R-:W-:Y:S02]  /*0290*/  IMAD R15, R15, R0, RZ ;  /* 0x000000000f0f7224 */ /* 0x000fe400078e02ff */
[----:B------:R-:W-:Y:S01]  /*02a0*/  @!P0 IADD3 R9, R9, -R4, RZ ;  /* 0x8000000409098210 */ /* 0x000fe20007ffe0ff */
[----:B------:R-:W-:Y:S02]  /*02b0*/  IMAD.MOV.U32 R6, RZ, RZ, RZ ;  /* 0x000000ffff067224 */ /* 0x000fe400078e00ff */
[----:B------:R-:W-:Y:S01]  /*02c0*/  IMAD.IADD R13, R14, 0x1, R13 ;  /* 0x000000010e0d7824 */ /* 0x000fe200078e020d */
[----:B------:R-:W-:Y:S01]  /*02d0*/  ISETP.GT.U32.AND P0, PT, R4, R9, PT ;  /* 0x000000090400720c */ /* 0x000fe20003f04070 */
[----:B------:R-:W-:-:S03]  /*02e0*/  IMAD.HI.U32 R6, R7, R15, R6 ;  /* 0x0000000f07067227 */ /* 0x000fc600078e0006 */
[----:B------:R-:W-:Y:S01]  /*02f0*/  LOP3.LUT R13, R13, 0xc0, RZ, 0xc0, !PT ;  /* 0x000000c00d0d7812 */ /* 0x000fe200078ec0ff */
[----:B------:R-:W-:-:S04]  /*0300*/  IMAD.MOV.U32 R15, RZ, RZ, R8 ;  /* 0x000000ffff0f7224 */ /* 0x000fc800078e0008 */
[----:B------:R-:W-:Y:S02]  /*0310*/  IMAD.MOV R7, RZ, RZ, -R13 ;  /* 0x000000ffff077224 */ /* 0x000fe400078e0a0d */
[----:B------:R-:W-:Y:S02]  /*0320*/  IMAD.HI.U32 R6, R6, R15, RZ ;  /* 0x0000000f06067227 */ /* 0x000fe400078e00ff */
[----:B------:R-:W-:Y:S02]  /*0330*/  @!P0 IADD3 R9, R9, -R4, RZ ;  /* 0x8000000409098210 */ /* 0x000fe40007ffe0ff */
[----:B------:R-:W0:Y:S01]  /*0340*/  LDC.64 R4, c[0x0][0x218] ;  /* 0x00008600ff047b82 */ /* 0x000e220000000a00 */
[----:B------:R-:W-:Y:S01]  /*0350*/  PRMT R7, R7, 0x7710, RZ ;  /* 0x0000771007077816 */ /* 0x000fe200000000ff */
[----:B------:R-:W-:Y:S01]  /*0360*/  IMAD.MOV R12, RZ, RZ, -R6 ;  /* 0x000000ffff0c7224 */ /* 0x000fe200078e0a06 */
[----:B------:R-:W-:Y:S01]  /*0370*/  ISETP.NE.AND P0, PT, R2, RZ, PT ;  /* 0x000000ff0200720c */ /* 0x000fe20003f05270 */
[----:B------:R-:W-:-:S02]  /*0380*/  IMAD.MOV.U32 R17, RZ, RZ, R9 ;  /* 0x000000ffff117224 */ /* 0x000fc400078e0009 */
[----:B------:R-:W-:Y:S02]  /*0390*/  IMAD.IADD R7, R14, 0x1, R7 ;  /* 0x000000010e077824 */ /* 0x000fe400078e0207 */
[----:B------:R-:W-:-:S03]  /*03a0*/  @!P1 IMAD.MOV R17, RZ, RZ, -R17 ;  /* 0x000000ffff119224 */ /* 0x000fc600078e0a11 */
[----:B------:R-:W-:Y:S01]  /*03b0*/  LOP3.LUT R8, R7, 0xffff, RZ, 0xc0, !PT ;  /* 0x0000ffff07087812 */ /* 0x000fe200078ec0ff */
[----:B------:R-:W-:-:S03]  /*03c0*/  IMAD R7, R0, R12, R15 ;  /* 0x0000000c00077224 */ /* 0x000fc600078e020f */
[----:B------:R-:W-:Y:S02]  /*03d0*/  PRMT R9, R8, 0x8880, RZ ;  /* 0x0000888008097816 */ /* 0x000fe400000000ff */
[----:B------:R-:W-:Y:S02]  /*03e0*/  @!P0 LOP3.LUT R17, RZ, R2, RZ, 0x33, !PT ;  /* 0x00000002ff118212 */ /* 0x000fe400078e33ff */
[----:B------:R-:W-:-:S03]  /*03f0*/  ISETP.GT.U32.AND P1, PT, R0, R7, PT ;  /* 0x000000070000720c */ /* 0x000fc60003f24070 */
[----:B------:R-:W-:-:S04]  /*0400*/  IMAD R9, R9, R2, R17 ;  /* 0x0000000209097224 */ /* 0x000fc800078e0211 */
[----:B0-----:R-:W-:Y:S02]  /*0410*/  IMAD.WIDE R4, R9, 0x4, R4 ;  /* 0x0000000409047825 */ /* 0x001fe400078e0204 */
[----:B------:R-:W0:Y:S03]  /*0420*/  LDC.64 R8, c[0x0][0x210] ;  /* 0x00008400ff087b82 */ /* 0x000e260000000a00 */
[----:B------:R0:W2:Y:S01]  /*0430*/  LDG.E.EL R13, desc[UR4][R4.64] ;  /* 0x00000004040d7981 */ /* 0x0000a2000c2e1900 */
[----:B------:R-:W-:-:S04]  /*0440*/  @!P1 IADD3 R7, R7, -R0, RZ ;  /* 0x8000000007079210 */ /* 0x000fc80007ffe0ff */
[----:B------:R-:W-:Y:S02]  /*0450*/  ISETP.GE.U32.AND P0, PT, R7, R0, PT ;  /* 0x000000000700720c */ /* 0x000fe40003f06070 */
[----:B------:R-:W-:Y:S01]  /*0460*/  LOP3.LUT R0, R10, R3, RZ, 0x3c, !PT ;  /* 0x000000030a007212 */ /* 0x000fe200078e3cff */
[----:B------:R-:W-:Y:S01]  /*0470*/  @!P1 VIADD R6, R6, 0x1 ;  /* 0x0000000106069836 */ /* 0x000fe20000000000 */
[----:B------:R-:W-:Y:S02]  /*0480*/  ISETP.NE.AND P1, PT, R3, RZ, PT ;  /* 0x000000ff0300720c */ /* 0x000fe40003f25270 */
[----:B------:R-:W-:Y:S01]  /*0490*/  ISETP.GE.AND P2, PT, R0, RZ, PT ;  /* 0x000000ff0000720c */ /* 0x000fe20003f46270 */
[----:B------:R-:W-:-:S06]  /*04a0*/  IMAD R17, R17, 0x400, R14 ;  /* 0x0000040011117824 */ /* 0x000fcc00078e020e */
[----:B------:R-:W-:-:S06]  /*04b0*/  @P0 VIADD R6, R6, 0x1 ;  /* 0x0000000106060836 */ /* 0x000fcc0000000000 */
[----:B------:R-:W-:Y:S01]  /*04c0*/  @!P2 IMAD.MOV R6, RZ, RZ, -R6 ;  /* 0x000000ffff06a224 */ /* 0x000fe200078e0a06 */
[----:B------:R-:W-:-:S04]  /*04d0*/  @!P1 LOP3.LUT R6, RZ, R3, RZ, 0x33, !PT ;  /* 0x00000003ff069212 */ /* 0x000fc800078e33ff */
[----:B------:R-:W-:-:S05]  /*04e0*/  LEA R17, R6, R17, 0x7 ;  /* 0x0000001106117211 */ /* 0x000fca00078e38ff */
[----:B0-----:R-:W-:-:S05]  /*04f0*/  IMAD.WIDE R4, R17, 0x2, R8 ;  /* 0x0000000211047825 */ /* 0x001fca00078e0208 */
[----:B------:R0:W5:Y:S01]  /*0500*/  LDG.E.EL.U16 R12, desc[UR4][R4.64] ;  /* 0x00000004040c7981 */ /* 0x000162000c2e1500 */
[----:B------:R-:W-:Y:S01]  /*0510*/  BSSY B0, `(.L_x_0) ;  /* 0x0000043000007945 */ /* 0x000fe20003800000 */
[----:B--2---:R-:W-:-:S06]  /*0520*/  FMUL R3, R13, 0.63661974668502807617 ;  /* 0x3f22f9830d037820 */ /* 0x004fcc0000400000 */
[----:B------:R-:W1:Y:S01]  /*0530*/  F2I.FTZ.NTZ R3, R3 ;  /* 0x0000000300037305 */ /* 0x000e620000213100 */
[----:B------:R-:W-:-:S05]  /*0540*/  FADD.FTZ R2, |R13|, -RZ ;  /* 0x800000ff0d027221 */ /* 0x000fca0000010200 */
[----:B------:R-:W-:Y:S02]  /*0550*/  FSETP.GE.AND P1, PT, R2, 105615, PT ;  /* 0x47ce47800200780b */ /* 0x000fe40003f26000 */
[----:B-1----:R-:W-:-:S05]  /*0560*/  I2FP.F32.S32 R0, R3 ;  /* 0x0000000300007245 */ /* 0x002fca0000201400 */
[----:B------:R-:W-:-:S04]  /*0570*/  FFMA.FTZ R7, R0, -1.5707962512969970703, R13 ;  /* 0xbfc90fda00077823 */ /* 0x000fc8000001000d */
[----:B------:R-:W-:-:S04]  /*0580*/  FFMA.FTZ R7, R0, -7.5497894158615963534e-08, R7 ;  /* 0xb3a2216800077823 */ /* 0x000fc80000010007 */
[----:B------:R-:W-:Y:S01]  /*0590*/  FFMA.FTZ R15, R0, -5.3903029534742383927e-15, R7 ;  /* 0xa7c234c5000f7823 */ /* 0x000fe20000010007 */
[----:B------:R-:W-:Y:S01]  /*05a0*/  FSETP.NEU.AND P2, PT, R2, +INF , PT ;  /* 0x7f8000000200780b */ /* 0x000fe20003f4d000 */
[----:B------:R-:W-:Y:S02]  /*05b0*/  IMAD.MOV.U32 R16, RZ, RZ, R3 ;  /* 0x000000ffff107224 */ /* 0x000fe400078e0003 */
[----:B------:R-:W-:Y:S01]  /*05c0*/  IMAD.MOV.U32 R0, RZ, RZ, R15 ;  /* 0x000000ffff007224 */ /* 0x000fe200078e000f */
[----:B0-----:R-:W-:Y:S09]  /*05d0*/  @!P1 BRA `(.L_x_1) ;  /* 0x0000000000d89947 */ /* 0x001ff20003800000 */
[----:B------:R-:W-:Y:S01]  /*05e0*/  @!P2 FMUL.FTZ R0, RZ, R13 ;  /* 0x0000000dff00a220 */ /* 0x000fe20000410000 */
[----:B------:R-:W-:Y:S01]  /*05f0*/  @!P2 IMAD.MOV.U32 R3, RZ, RZ, RZ ;  /* 0x000000ffff03a224 */ /* 0x000fe200078e00ff */
[----:B------:R-:W-:Y:S06]  /*0600*/  @!P2 BRA `(.L_x_1) ;  /* 0x0000000000cca947 */ /* 0x000fec0003800000 */
[----:B------:R-:W-:Y:S01]  /*0610*/  SHF.R.U32.HI R6, RZ, 0x17, R13 ;  /* 0x00000017ff067819 */ /* 0x000fe2000001160d */
[----:B------:R-:W-:Y:S01]  /*0620*/  IMAD.SHL.U32 R3, R13, 0x100, RZ ;  /* 0x000001000d037824 */ /* 0x000fe200078e00ff */
[----:B------:R-:W-:Y:S01]  /*0630*/  MOV R0, RZ ;  /* 0x000000ff00007202 */ /* 0x000fe20000000f00 */
[----:B------:R-:W-:Y:S01]  /*0640*/  IMAD.MOV.U32 R5, RZ, RZ, RZ ;  /* 0x000000ffff057224 */ /* 0x000fe200078e00ff */
[----:B------:R-:W-:Y:S01]  /*0650*/  LOP3.LUT R2, R6, 0xe0, RZ, 0xc0, !PT ;  /* 0x000000e006027812 */ /* 0x000fe200078ec0ff */
[----:B------:R-:W-:Y:S01]  /*0660*/  IMAD.MOV.U32 R7, RZ, RZ, RZ ;  /* 0x000000ffff077224 */ /* 0x000fe200078e00ff */
[----:B------:R-:W-:Y:S01]  /*0670*/  LOP3.LUT R3, R3, 0x80000000, RZ, 0xfc, !PT ;  /* 0x8000000003037812 */ /* 0x000fe200078efcff */
[----:B------:R-:W-:Y:S02]  /*0680*/  ULDC.64 UR6, c[0x4][0x8] ;  /* 0x0100020000067ab9 */ /* 0x000fe40000000a00 */
[----:B------:R-:W-:Y:S02]  /*0690*/  VIADD R4, R2, 0xffffff80 ;  /* 0xffffff8002047836 */ /* 0x000fe40000000000 */
[----:B------:R-:W-:-:S03]  /*06a0*/  IMAD.MOV.U32 R2, RZ, RZ, R1 ;  /* 0x000000ffff027224 */ /* 0x000fc600078e0001 */
[----:B------:R-:W-:-:S07]  /*06b0*/  SHF.R.U32.HI R4, RZ, 0x5, R4 ;  /* 0x00000005ff047819 */ /* 0x000fce0000011604 */
.L_x_2:
[----:B------:R-:W-:-:S04]  /*06c0*/  IADD3 R18, P0, R5, UR6, RZ ;  /* 0x0000000605127c10 */ /* 0x000fc8000ff1e0ff */
[----:B------:R-:W-:-:S05]  /*06d0*/  IADD3.X R19, R7, UR7, RZ, P0, !PT ;  /* 0x0000000707137c10 */ /* 0x000fca00087fe4ff */
[----:B------:R0:W2:Y:S01]  /*06e0*/  LDG.E.CONSTANT R21, desc[UR4][R18.64] ;  /* 0x0000000412157981 */ /* 0x0000a2000c1e9900 */
[----:B------:R-:W-:-:S04]  /*06f0*/  IADD3 R5, P3, R5, 0x4, RZ ;  /* 0x0000000405057810 */ /* 0x000fc80007f7e0ff */
[----:B------:R-:W-:Y:S01]  /*0700*/  ISETP.NE.U32.AND P0, PT, R5, 0x18, PT ;  /* 0x000000180500780c */ /* 0x000fe20003f05070 */
[----:B------:R-:W-:Y:S01]  /*0710*/  IMAD.X R7, RZ, RZ, R7, P3 ;  /* 0x000000ffff077224 */ /* 0x000fe200018e0607 */
[----:B0-----:R-:W-:Y:S01]  /*0720*/  MOV R18, R0 ;  /* 0x0000000000127202 */ /* 0x001fe20000000f00 */
[----:B------:R-:W-:-:S03]  /*0730*/  IMAD.MOV.U32 R19, RZ, RZ, RZ ;  /* 0x000000ffff137224 */ /* 0x000fc600078e00ff */
[----:B------:R-:W-:Y:S01]  /*0740*/  ISETP.NE.AND.EX P0, PT, R7, RZ, PT, P0 ;  /* 0x000000ff0700720c */ /* 0x000fe20003f05300 */
[----:B--2---:R-:W-:-:S04]  /*0750*/  IMAD.WIDE.U32 R20, R3, R21, R18 ;  /* 0x0000001503147225 */ /* 0x004fc800078e0012 */
[----:B------:R-:W-:Y:S01]  /*0760*/  IMAD.MOV.U32 R0, RZ, RZ, R21 ;  /* 0x000000ffff007224 */ /* 0x000fe200078e0015 */
[----:B------:R0:W-:Y:S02]  /*0770*/  STL [R2], R20 ;  /* 0x0000001402007387 */ /* 0x0001e40000100800 */
[----:B0-----:R-:W-:-:S05]  /*0780*/  VIADD R2, R2, 0x4 ;  /* 0x0000000402027836 */ /* 0x001fca0000000000 */
[----:B------:R-:W-:Y:S05]  /*0790*/  @P0 BRA `(.L_x_2) ;  /* 0xfffffffc00c80947 */ /* 0x000fea000383ffff */
[----:B------:R-:W-:Y:S01]  /*07a0*/  LOP3.LUT P0, RZ, R13, 0xf800000, RZ, 0xc0, !PT ;  /* 0x0f8000000dff7812 */ /* 0x000fe2000780c0ff */
[----:B------:R-:W-:Y:S01]  /*07b0*/  IMAD R18, R4, -0x4, R1 ;  /* 0xfffffffc04127824 */ /* 0x000fe200078e0201 */
[----:B------:R0:W-:Y:S04]  /*07c0*/  STL [R1+0x18], R0 ;  /* 0x0000180001007387 */ /* 0x0001e80000100800 */
[----:B------:R-:W2:Y:S04]  /*07d0*/  LDL R2, [R18+0x14] ;  /* 0x0000140012027983 */ /* 0x000ea80000100800 */
[----:B------:R-:W2:Y:S04]  /*07e0*/  LDL R5, [R18+0x18] ;  /* 0x0000180012057983 */ /* 0x000ea80000100800 */
[----:B------:R-:W3:Y:S01]  /*07f0*/  @P0 LDL R3, [R18+0x10] ;  /* 0x0000100012030983 */ /* 0x000ee20000100800 */
[----:B------:R-:W-:Y:S01]  /*0800*/  UMOV UR6, 0x54442d19 ;  /* 0x54442d1900067882 */ /* 0x000fe20000000000 */
[----:B------:R-:W-:Y:S01]  /*0810*/  UMOV UR7, 0x3bf921fb ;  /* 0x3bf921fb00077882 */ /* 0x000fe20000000000 */
[----:B--2---:R-:W-:-:S02]  /*0820*/  SHF.L.W.U32.HI R5, R2, R6, R5 ;  /* 0x0000000602057219 */ /* 0x004fc40000010e05 */
[----:B---3--:R-:W-:Y:S02]  /*0830*/  @P0 SHF.L.W.U32.HI R2, R3, R6, R2 ;  /* 0x0000000603020219 */ /* 0x008fe40000010e02 */
[----:B------:R-:W-:Y:S02]  /*0840*/  ISETP.GE.AND P0, PT, R13, RZ, PT ;  /* 0x000000ff0d00720c */ /* 0x000fe40003f06270 */
[C---:B------:R-:W-:Y:S02]  /*0850*/  SHF.L.W.U32.HI R3, R2.reuse, 0x2, R5 ;  /* 0x0000000202037819 */ /* 0x040fe40000010e05 */
[----:B------:R-:W-:Y:S02]  /*0860*/  SHF.L.U32 R2, R2, 0x2, RZ ;  /* 0x0000000202027819 */ /* 0x000fe400000006ff */
[----:B------:R-:W-:Y:S02]  /*0870*/  SHF.R.S32.HI R4, RZ, 0x1f, R3 ;  /* 0x0000001fff047819 */ /* 0x000fe40000011403 */
[----:B0-----:R-:W-:-:S02]  /*0880*/  SHF.R.U32.HI R0, RZ, 0x1e, R5 ;  /* 0x0000001eff007819 */ /* 0x001fc40000011605 */
[C---:B------:R-:W-:Y:S02]  /*0890*/  LOP3.LUT R6, R4.reuse, R2, RZ, 0x3c, !PT ;  /* 0x0000000204067212 */ /* 0x040fe400078e3cff */
[----:B------:R-:W-:Y:S02]  /*08a0*/  LOP3.LUT R7, R4, R3, RZ, 0x3c, !PT ;  /* 0x0000000304077212 */ /* 0x000fe400078e3cff */
[C---:B------:R-:W-:Y:S02]  /*08b0*/  LOP3.LUT R2, R3.reuse, R13, RZ, 0x3c, !PT ;  /* 0x0000000d03027212 */ /* 0x040fe400078e3cff */
[----:B------:R-:W-:Y:S02]  /*08c0*/  LEA.HI R3, R3, R0, RZ, 0x1 ;  /* 0x0000000003037211 */ /* 0x000fe400078f08ff */
[----:B------:R-:W0:Y:S01]  /*08d0*/  I2F.F64.S64 R6, R6 ;  /* 0x0000000600067312 */ /* 0x000e220000301c00 */
[----:B------:R-:W-:Y:S02]  /*08e0*/  ISETP.GE.AND P3, PT, R2, RZ, PT ;  /* 0x000000ff0200720c */ /* 0x000fe40003f66270 */
[----:B------:R-:W-:-:S04]  /*08f0*/  IMAD.MOV R0, RZ, RZ, -R3 ;  /* 0x000000ffff007224 */ /* 0x000fc800078e0a03 */
[----:B------:R-:W-:Y:S01]  /*0900*/  @!P0 IMAD.MOV.U32 R3, RZ, RZ, R0 ;  /* 0x000000ffff038224 */ /* 0x000fe200078e0000 */
[----:B0-----:R-:W-:-:S10]  /*0910*/  DMUL R18, R6, UR6 ;  /* 0x0000000606127c28 */ /* 0x001fd40008000000 */
[----:B------:R-:W0:Y:S02]  /*0920*/  F2F.F32.F64 R18, R18 ;  /* 0x0000001200127310 */ /* 0x000e240000301000 */
[----:B0-----:R-:W-:-:S07]  /*0930*/  FSEL R0, -R18, R18, !P3 ;  /* 0x0000001212007208 */ /* 0x001fce0005800100 */
.L_x_1:
[----:B------:R-:W-:Y:S05]  /*0940*/  BSYNC B0 ;  /* 0x0000000000007941 */ /* 0x000fea0003800000 */
.L_x_0:
[C---:B------:R-:W-:Y:S01]  /*0950*/  ISETP.GE.AND P3, PT, R14.reuse, 0x40, PT ;  /* 0x000000400e00780c */ /* 0x040fe20003f66270 */
[C---:B------:R-:W-:Y:S01]  /*0960*/  VIADD R5, R17.reuse, 0x40 ;  /* 0x0000004011057836 */ /* 0x040fe20000000000 */
[----:B------:R-:W-:Y:S01]  /*0970*/  PRMT R7, RZ, 0x7610, R7 ;  /* 0x00007610ff077816 */ /* 0x000fe20000000007 */
[----:B------:R-:W-:Y:S01]  /*0980*/  VIADD R17, R17, 0xffffffc0 ;  /* 0xffffffc011117836 */ /* 0x000fe20000000000 */
[----:B------:R-:W-:Y:S01]  /*0990*/  ISETP.GT.AND P0, PT, R14, 0x3f, PT ;  /* 0x0000003f0e00780c */ /* 0x000fe20003f04270 */
[----:B------:R-:W-:Y:S01]  /*09a0*/  IMAD.WIDE R4, R5, 0x2, R8 ;  /* 0x0000000205047825 */ /* 0x000fe200078e0208 */
[----:B------:R-:W-:-:S03]  /*09b0*/  PRMT R14, RZ, 0x7610, R14 ;  /* 0x00007610ff0e7816 */ /* 0x000fc6000000000e */
[----:B------:R-:W-:-:S04]  /*09c0*/  IMAD.WIDE R8, R17, 0x2, R8 ;  /* 0x0000000211087825 */ /* 0x000fc800078e0208 */
[----:B------:R0:W5:Y:S01]  /*09d0*/  @!P3 LDG.E.EL.U16 R7, desc[UR4][R4.64] ;  /* 0x000000040407b981 */ /* 0x000162000c2e1500 */
[----:B------:R-:W-:-:S03]  /*09e0*/  LOP3.LUT R2, R3, 0x1, RZ, 0xc0, !PT ;  /* 0x0000000103027812 */ /* 0x000fc600078ec0ff */
[----:B------:R0:W5:Y:S01]  /*09f0*/  @P0 LDG.E.EL.U16 R14, desc[UR4][R8.64] ;  /* 0x00000004080e0981 */ /* 0x000162000c2e1500 */
[----:B------:R-:W-:Y:S01]  /*0a00*/  ISETP.NE.U32.AND P0, PT, R2, 0x1, PT ;  /* 0x000000010200780c */ /* 0x000fe20003f05070 */
[C---:B------:R-:W-:Y:S01]  /*0a10*/  FMUL.FTZ R19, R0.reuse, R0 ;  /* 0x0000000000137220 */ /* 0x040fe20000410000 */
[----:B------:R-:W-:Y:S01]  /*0a20*/  VIADD R18, R3, 0x1 ;  /* 0x0000000103127836 */ /* 0x000fe20000000000 */
[----:B------:R-:W-:Y:S01]  /*0a30*/  HFMA2.MMA R3, -RZ, RZ, -1.541015625, -0.052001953125 ;  /* 0xbe2aaaa8ff037435 */ /* 0x000fe200000001ff */
[----:B------:R-:W-:Y:S01]  /*0a40*/  MOV R2, 0xb94d4153 ;  /* 0xb94d415300027802 */ /* 0x000fe20000000f00 */
[----:B------:R-:W-:Y:S01]  /*0a50*/  IMAD.MOV.U32 R17, RZ, RZ, 0x3c0885e4 ;  /* 0x3c0885e4ff117424 */ /* 0x000fe200078e00ff */
[----:B------:R-:W-:Y:S01]  /*0a60*/  FSEL R0, R0, 1, !P0 ;  /* 0x3f80000000007808 */ /* 0x000fe20004000000 */
[----:B------:R-:W-:Y:S01]  /*0a70*/  BSSY B0, `(.L_x_3) ;  /* 0x0000042000007945 */ /* 0x000fe20003800000 */
[----:B------:R-:W-:-:S05]  /*0a80*/  LOP3.LUT P4, RZ, R18, 0x2, RZ, 0xc0, !PT ;  /* 0x0000000212ff7812 */ /* 0x000fca000788c0ff */
[----:B------:R-:W-:Y:S02]  /*0a90*/  @P0 IMAD.MOV.U32 R6, RZ, RZ, 0x37cbac00 ;  /* 0x37cbac00ff060424 */ /* 0x000fe400078e00ff */
[----:B------:R-:W-:Y:S02]  /*0aa0*/  @P0 IMAD.MOV.U32 R17, RZ, RZ, 0x3d2aaabb ;  /* 0x3d2aaabbff110424 */ /* 0x000fe400078e00ff */
[----:B------:R-:W-:Y:S01]  /*0ab0*/  @P0 FFMA.FTZ R2, R19, R6, -0.0013887860113754868507 ;  /* 0xbab607ed13020423 */ /* 0x000fe20000010006 */
[----:B------:R-:W-:-:S03]  /*0ac0*/  @P0 IMAD.MOV.U32 R3, RZ, RZ, -0x41000001 ;  /* 0xbeffffffff030424 */ /* 0x000fc600078e00ff */
[----:B------:R-:W-:-:S04]  /*0ad0*/  FFMA.FTZ R2, R19, R2, R17 ;  /* 0x0000000213027223 */ /* 0x000fc80000010011 */
[C---:B------:R-:W-:Y:S01]  /*0ae0*/  FFMA.FTZ R3, R19.reuse, R2, R3 ;  /* 0x0000000213037223 */ /* 0x040fe20000010003 */
[----:B------:R-:W-:-:S04]  /*0af0*/  FFMA.FTZ R19, R19, R0, RZ ;  /* 0x0000000013137223 */ /* 0x000fc800000100ff */
[----:B------:R-:W-:-:S04]  /*0b00*/  FFMA.FTZ R0, R19, R3, R0 ;  /* 0x0000000313007223 */ /* 0x000fc80000010000 */
[----:B------:R-:W-:Y:S01]  /*0b10*/  @P4 FFMA.FTZ R0, R0, -1, RZ ;  /* 0xbf80000000004823 */ /* 0x000fe200000100ff */
[----:B0-----:R-:W-:Y:S06]  /*0b20*/  @!P1 BRA `(.L_x_4) ;  /* 0x0000000000d89947 */ /* 0x001fec0003800000 */
        /* <DEDUP_REMOVED lines=11> */
[----:B------:R-:W-:Y:S01]  /*0be0*/  VIADD R4, R3, 0xffffff80 ;  /* 0xffffff8003047836 */ /* 0x000fe20000000000 */
[----:B------:R-:W-:-:S04]  /*0bf0*/  MOV R3, R1 ;  /* 0x0000000100037202 */ /* 0x000fc80000000f00 */
[----:B------:R-:W-:-:S07]  /*0c00*/  SHF.R.U32.HI R4, RZ, 0x5, R4 ;  /* 0x00000005ff047819 */ /* 0x000fce0000011604 */
.L_x_5:
[----:B------:R-:W-:-:S04]  /*0c10*/  IADD3 R8, P0, R6, UR6, RZ ;  /* 0x0000000606087c10 */ /* 0x000fc8000ff1e0ff */
[----:B------:R-:W-:-:S05]  /*0c20*/  IADD3.X R9, R15, UR7, RZ, P0, !PT ;  /* 0x000000070f097c10 */ /* 0x000fca00087fe4ff */
[----:B------:R0:W2:Y:S01]  /*0c30*/  LDG.E.CONSTANT R17, desc[UR4][R8.64] ;  /* 0x0000000408117981 */ /* 0x0000a2000c1e9900 */
[----:B------:R-:W-:-:S04]  /*0c40*/  IADD3 R6, P1, R6, 0x4, RZ ;  /* 0x0000000406067810 */ /* 0x000fc80007f3e0ff */
[----:B------:R-:W-:Y:S01]  /*0c50*/  ISETP.NE.U32.AND P0, PT, R6, 0x18, PT ;  /* 0x000000180600780c */ /* 0x000fe20003f05070 */
[----:B------:R-:W-:Y:S02]  /*0c60*/  IMAD.X R15, RZ, RZ, R15, P1 ;  /* 0x000000ffff0f7224 */ /* 0x000fe400008e060f */
[----:B0-----:R-:W-:-:S03]  /*0c70*/  IMAD.MOV.U32 R8, RZ, RZ, R2 ;  /* 0x000000ffff087224 */ /* 0x001fc600078e0002 */
[----:B------:R-:W-:Y:S01]  /*0c80*/  ISETP.NE.AND.EX P0, PT, R15, RZ, PT, P0 ;  /* 0x000000ff0f00720c */ /* 0x000fe20003f05300 */
[----:B------:R-:W-:Y:S02]  /*0c90*/  IMAD.MOV.U32 R9, RZ, RZ, RZ ;  /* 0x000000ffff097224 */ /* 0x000fe400078e00ff */
[----:B--2---:R-:W-:-:S05]  /*0ca0*/  IMAD.WIDE.U32 R16, R18, R17, R8 ;  /* 0x0000001112107225 */ /* 0x004fca00078e0008 */
[----:B------:R0:W-:Y:S01]  /*0cb0*/  STL [R3], R16 ;  /* 0x0000001003007387 */ /* 0x0001e20000100800 */
[----:B------:R-:W-:Y:S01]  /*0cc0*/  MOV R2, R17 ;  /* 0x0000001100027202 */ /* 0x000fe20000000f00 */
[----:B0-----:R-:W-:-:S03]  /*0cd0*/  VIADD R3, R3, 0x4 ;  /* 0x0000000403037836 */ /* 0x001fc60000000000 */
[----:B------:R-:W-:Y:S05]  /*0ce0*/  @P0 BRA `(.L_x_5) ;  /* 0xfffffffc00c80947 */ /* 0x000fea000383ffff */
[C---:B------:R-:W-:Y:S01]  /*0cf0*/  LOP3.LUT P0, RZ, R13.reuse, 0xf800000, RZ, 0xc0, !PT ;  /* 0x0f8000000dff7812 */ /* 0x040fe2000780c0ff */
[----:B------:R-:W-:Y:S01]  /*0d00*/  IMAD R15, R4, -0x4, R1 ;  /* 0xfffffffc040f7824 */ /* 0x000fe200078e0201 */
[----:B------:R0:W-:Y:S04]  /*0d10*/  STL [R1+0x18], R2 ;  /* 0x0000180201007387 */ /* 0x0001e80000100800 */
[----:B------:R-:W2:Y:S04]  /*0d20*/  LDL R3, [R15+0x14] ;  /* 0x000014000f037983 */ /* 0x000ea80000100800 */
[----:B------:R-:W2:Y:S04]  /*0d30*/  LDL R6, [R15+0x18] ;  /* 0x000018000f067983 */ /* 0x000ea80000100800 */
[----:B------:R-:W3:Y:S01]  /*0d40*/  @P0 LDL R4, [R15+0x10] ;  /* 0x000010000f040983 */ /* 0x000ee20000100800 */
[----:B------:R-:W-:Y:S01]  /*0d50*/  UMOV UR6, 0x54442d19 ;  /* 0x54442d1900067882 */ /* 0x000fe20000000000 */
[----:B------:R-:W-:Y:S01]  /*0d60*/  UMOV UR7, 0x3bf921fb ;  /* 0x3bf921fb00077882 */ /* 0x000fe20000000000 */
[----:B------:R-:W-:-:S02]  /*0d70*/  ISETP.GE.AND P1, PT, R13, RZ, PT ;  /* 0x000000ff0d00720c */ /* 0x000fc40003f26270 */
[-C--:B--2---:R-:W-:Y:S02]  /*0d80*/  SHF.L.W.U32.HI R6, R3, R5.reuse, R6 ;  /* 0x0000000503067219 */ /* 0x084fe40000010e06 */
[----:B---3--:R-:W-:-:S04]  /*0d90*/  @P0 SHF.L.W.U32.HI R3, R4, R5, R3 ;  /* 0x0000000504030219 */ /* 0x008fc80000010e03 */
[C---:B------:R-:W-:Y:S01]  /*0da0*/  SHF.L.W.U32.HI R4, R3.reuse, 0x2, R6 ;  /* 0x0000000203047819 */ /* 0x040fe20000010e06 */
[----:B------:R-:W-:-:S03]  /*0db0*/  IMAD.SHL.U32 R3, R3, 0x4, RZ ;  /* 0x0000000403037824 */ /* 0x000fc600078e00ff */
[----:B------:R-:W-:Y:S02]  /*0dc0*/  SHF.R.S32.HI R5, RZ, 0x1f, R4 ;  /* 0x0000001fff057819 */ /* 0x000fe40000011404 */
[----:B------:R-:W-:Y:S02]  /*0dd0*/  LOP3.LUT R13, R4, R13, RZ, 0x3c, !PT ;  /* 0x0000000d040d7212 */ /* 0x000fe400078e3cff */
[C---:B------:R-:W-:Y:S02]  /*0de0*/  LOP3.LUT R8, R5.reuse, R3, RZ, 0x3c, !PT ;  /* 0x0000000305087212 */ /* 0x040fe400078e3cff */
[----:B------:R-:W-:Y:S02]  /*0df0*/  LOP3.LUT R9, R5, R4, RZ, 0x3c, !PT ;  /* 0x0000000405097212 */ /* 0x000fe400078e3cff */
[----:B------:R-:W-:Y:S02]  /*0e00*/  SHF.R.U32.HI R5, RZ, 0x1e, R6 ;  /* 0x0000001eff057819 */ /* 0x000fe40000011606 */
[----:B------:R-:W-:-:S02]  /*0e10*/  ISETP.GE.AND P0, PT, R13, RZ, PT ;  /* 0x000000ff0d00720c */ /* 0x000fc40003f06270 */
[----:B------:R-:W0:Y:S01]  /*0e20*/  I2F.F64.S64 R8, R8 ;  /* 0x0000000800087312 */ /* 0x000e220000301c00 */
[----:B------:R-:W-:-:S05]  /*0e30*/  LEA.HI R16, R4, R5, RZ, 0x1 ;  /* 0x0000000504107211 */ /* 0x000fca00078f08ff */
[----:B------:R-:W-:-:S05]  /*0e40*/  IMAD.MOV R4, RZ, RZ, -R16 ;  /* 0x000000ffff047224 */ /* 0x000fca00078e0a10 */
[----:B------:R-:W-:Y:S01]  /*0e50*/  @!P1 MOV R16, R4 ;  /* 0x0000000400109202 */ /* 0x000fe20000000f00 */
[----:B0-----:R-:W-:-:S10]  /*0e60*/  DMUL R2, R8, UR6 ;  /* 0x0000000608027c28 */ /* 0x001fd40008000000 */
[----:B------:R-:W0:Y:S02]  /*0e70*/  F2F.F32.F64 R2, R2 ;  /* 0x0000000200027310 */ /* 0x000e240000301000 */
[----:B0-----:R-:W-:-:S07]  /*0e80*/  FSEL R15, -R2, R2, !P0 ;  /* 0x00000002020f7208 */ /* 0x001fce0004000100 */
.L_x_4:
[----:B------:R-:W-:Y:S05]  /*0e90*/  BSYNC B0 ;  /* 0x0000000000007941 */ /* 0x000fea0003800000 */
.L_x_3:
[----:B------:R-:W-:Y:S01]  /*0ea0*/  LOP3.LUT R2, R16, 0x1, RZ, 0xc0, !PT ;  /* 0x0000000110027812 */ /* 0x000fe200078ec0ff */
[----:B------:R-:W-:Y:S01]  /*0eb0*/  FMUL.FTZ R9, R15, R15 ;  /* 0x0000000f0f097220 */ /* 0x000fe20000410000 */
[----:B------:R-:W-:Y:S01]  /*0ec0*/  HFMA2.MMA R5, -RZ, RZ, -1.541015625, -0.052001953125 ;  /* 0xbe2aaaa8ff057435 */ /* 0x000fe200000001ff */
[----:B------:R-:W-:Y:S01]  /*0ed0*/  IMAD.MOV.U32 R3, RZ, RZ, -0x46b2bead ;  /* 0xb94d4153ff037424 */ /* 0x000fe200078e00ff */
[----:B------:R-:W-:Y:S01]  /*0ee0*/  ISETP.NE.U32.AND P0, PT, R2, 0x1, PT ;  /* 0x000000010200780c */ /* 0x000fe20003f05070 */
[----:B------:R-:W-:Y:S01]  /*0ef0*/  IMAD.MOV.U32 R4, RZ, RZ, 0x3c0885e4 ;  /* 0x3c0885e4ff047424 */ /* 0x000fe200078e00ff */
[----:B------:R-:W-:Y:S01]  /*0f00*/  LOP3.LUT P1, RZ, R16, 0x2, RZ, 0xc0, !PT ;  /* 0x0000000210ff7812 */ /* 0x000fe2000782c0ff */
[----:B-----5:R-:W-:-:S10]  /*0f10*/  HADD2.F32 R7, -RZ, R7.H0_H0 ;  /* 0x20000007ff077230 */ /* 0x020fd40000004100 */
[----:B------:R-:W-:Y:S02]  /*0f20*/  @!P0 IMAD.MOV.U32 R2, RZ, RZ, 0x37cbac00 ;  /* 0x37cbac00ff028424 */ /* 0x000fe400078e00ff */
[----:B------:R-:W-:Y:S02]  /*0f30*/  @!P0 IMAD.MOV.U32 R4, RZ, RZ, 0x3d2aaabb ;  /* 0x3d2aaabbff048424 */ /* 0x000fe400078e00ff */
[----:B------:R-:W-:Y:S01]  /*0f40*/  @!P0 FFMA.FTZ R3, R9, R2, -0.0013887860113754868507 ;  /* 0xbab607ed09038423 */ /* 0x000fe20000010002 */
[----:B------:R-:W-:Y:S01]  /*0f50*/  @!P0 IMAD.MOV.U32 R5, RZ, RZ, -0x41000001 ;  /* 0xbeffffffff058424 */ /* 0x000fe200078e00ff */
[----:B------:R-:W-:Y:S02]  /*0f60*/  FSEL R2, R15, 1, P0 ;  /* 0x3f8000000f027808 */ /* 0x000fe40000000000 */
[----:B------:R-:W-:Y:S01]  /*0f70*/  FFMA.FTZ R4, R9, R3, R4 ;  /* 0x0000000309047223 */ /* 0x000fe20000010004 */
[----:B------:R-:W-:Y:S02]  /*0f80*/  LOP3.LUT P0, RZ, R11, 0x80, RZ, 0xc0, !PT ;  /* 0x000000800bff7812 */ /* 0x000fe4000780c0ff */
[C---:B------:R-:W-:Y:S01]  /*0f90*/  FFMA.FTZ R13, R9.reuse, R2, RZ ;  /* 0x00000002090d7223 */ /* 0x040fe200000100ff */
[----:B------:R-:W-:Y:S01]  /*0fa0*/  FFMA.FTZ R3, R9, R4, R5 ;  /* 0x0000000409037223 */ /* 0x000fe20000010005 */
[----:B------:R-:W-:Y:S01]  /*0fb0*/  HADD2.F32 R9, -RZ, R14.H0_H0 ;  /* 0x2000000eff097230 */ /* 0x000fe20000004100 */
[----:B------:R-:W0:Y:S01]  /*0fc0*/  LDC.64 R4, c[0x0][0x220] ;  /* 0x00008800ff047b82 */ /* 0x000e220000000a00 */
[----:B------:R-:W-:Y:S01]  /*0fd0*/  @!P3 FADD R9, RZ, -R7 ;  /* 0x80000007ff09b221 */ /* 0x000fe20000000000 */
[----:B------:R-:W-:Y:S01]  /*0fe0*/  FFMA.FTZ R2, R13, R3, R2 ;  /* 0x000000030d027223 */ /* 0x000fe20000010002 */
[----:B------:R-:W-:-:S03]  /*0ff0*/  HADD2.F32 R3, -RZ, R12.H0_H0 ;  /* 0x2000000cff037230 */ /* 0x000fc60000004100 */
[----:B------:R-:W-:-:S04]  /*1000*/  @P1 FFMA.FTZ R2, R2, -1, RZ ;  /* 0xbf80000002021823 */ /* 0x000fc800000100ff */
[----:B------:R-:W-:-:S04]  /*1010*/  FMUL R2, R9, R2 ;  /* 0x0000000209027220 */ /* 0x000fc80000400000 */
[----:B------:R-:W-:Y:S01]  /*1020*/  FFMA R2, R3, R0, R2 ;  /* 0x0000000003027223 */ /* 0x000fe20000000002 */
[----:B------:R-:W-:Y:S06]  /*1030*/  @P0 EXIT ;  /* 0x000000000000094d */ /* 0x000fec0003800000 */
[----:B------:R-:W-:Y:S01]  /*1040*/  F2FP.F16.F32.PACK_AB R2, RZ, R2 ;  /* 0x00000002ff02723e */ /* 0x000fe200000000ff */
[----:B0-----:R-:W-:-:S05]  /*1050*/  IMAD.WIDE R4, R10, 0x2, R4 ;  /* 0x000000020a047825 */ /* 0x001fca00078e0204 */
[----:B------:R-:W-:Y:S01]  /*1060*/  STG.E.U16 desc[UR4][R4.64], R2 ;  /* 0x0000000204007986 */ /* 0x000fe2000c101504 */
[----:B------:R-:W-:Y:S05]  /*1070*/  EXIT ;  /* 0x000000000000794d */ /* 0x000fea0003800000 */
.L_x_6:
[----:B------:R-:W-:-:S00]  /*1080*/  BRA `(.L_x_6) ;  /* 0xfffffffc00fc7947 */ /* 0x000fc0000383ffff */
[----:B------:R-:W-:-:S00]  /*1090*/  NOP ;  /* 0x0000000000007918 */ /* 0x000fc00000000000 */
        /* <DEDUP_REMOVED lines=14> */
.L_x_7:


//--------------------- .nv.global.init           --------------------------
	.section	.nv.global.init,"aw",@progbits
	.align	4
.nv.global.init:
	.type		__cudart_i2opi_f,@object
	.size		__cudart_i2opi_f,(_$_str - __cudart_i2opi_f)
__cudart_i2opi_f:
        /*0000*/ 	.byte	0x41, 0x90, 0x43, 0x3c, 0x99, 0x95, 0x62, 0xdb, 0xc0, 0xdd, 0x34, 0xf5, 0xd1, 0x57, 0x27, 0xfc
        /*0010*/ 	.byte	0x29, 0x15, 0x44, 0x4e, 0x6e, 0x83, 0xf9, 0xa2
	.type		_$_str,@object
	.size		_$_str,(.L_0 - _$_str)
_$_str:
        /*0018*/ 	.byte	0x5f, 0x5f, 0x43, 0x55, 0x44, 0x41, 0x5f, 0x46, 0x54, 0x5a, 0x00
.L_0:


//--------------------- .nv.constant0.triton_poi_fused_clone_2 --------------------------
	.section	.nv.constant0.triton_poi_fused_clone_2,"a",@progbits
	.sectionflags	@""
	.align	4
.nv.constant0.triton_poi_fused_clone_2:
	.zero		576
